	.headerflags	@"EF_CUDA_TEXMODE_UNIFIED EF_CUDA_64BIT_ADDRESS EF_CUDA_ACCELERATORS EF_CUDA_SM90 EF_CUDA_VIRTUAL_SM(EF_CUDA_SM90)"
	.elftype	@"ET_EXEC"


//--------------------- .nv.info                  --------------------------
	.section	.nv.info,"",@"SHT_CUDA_INFO"
	.align	4


	//----- nvinfo : EIATTR_REGCOUNT
	.align		4
        /*0000*/ 	.byte	0x04, 0x2f
        /*0002*/ 	.short	(.L_1 - .L_0)
	.align		4
.L_0:
        /*0004*/ 	.word	index@(triton_per_fused__softmax_1)
        /*0008*/ 	.word	0x0000000e


	//----- nvinfo : EIATTR_MIN_STACK_SIZE
	.align		4
.L_1:
        /*000c*/ 	.byte	0x04, 0x12
        /*000e*/ 	.short	(.L_3 - .L_2)
	.align		4
.L_2:
        /*0010*/ 	.word	index@(triton_per_fused__softmax_1)
        /*0014*/ 	.word	0x00000000


	//----- nvinfo : EIATTR_FRAME_SIZE
	.align		4
.L_3:
        /*0018*/ 	.byte	0x04, 0x11
        /*001a*/ 	.short	(.L_5 - .L_4)
	.align		4
.L_4:
        /*001c*/ 	.word	index@(triton_per_fused__softmax_1)
        /*0020*/ 	.word	0x00000000


	//----- nvinfo : EIATTR_MIN_STACK_SIZE
	.align		4
.L_5:
        /*0024*/ 	.byte	0x04, 0x12
        /*0026*/ 	.short	(.L_7 - .L_6)
	.align		4
.L_6:
        /*0028*/ 	.word	index@(triton_per_fused__softmax_1)
        /*002c*/ 	.word	0x00000000
.L_7:


//--------------------- .nv.info.triton_per_fused__softmax_1 --------------------------
	.section	.nv.info.triton_per_fused__softmax_1,"",@"SHT_CUDA_INFO"
	.sectionflags	@""
	.align	4


	//----- nvinfo : EIATTR_CUDA_API_VERSION
	.align		4
        /*0000*/ 	.byte	0x04, 0x37
        /*0002*/ 	.short	(.L_9 - .L_8)
.L_8:
        /*0004*/ 	.word	0x0000007c


	//----- nvinfo : EIATTR_KPARAM_INFO
	.align		4
.L_9:
        /*0008*/ 	.byte	0x04, 0x17
        /*000a*/ 	.short	(.L_11 - .L_10)
.L_10:
        /*000c*/ 	.word	0x00000000
        /*0010*/ 	.short	0x0002
        /*0012*/ 	.short	0x000c
        /*0014*/ 	.byte	0x00, 0xf0, 0x11, 0x00


	//----- nvinfo : EIATTR_KPARAM_INFO
	.align		4
.L_11:
        /*0018*/ 	.byte	0x04, 0x17
        /*001a*/ 	.short	(.L_13 - .L_12)
.L_12:
        /*001c*/ 	.word	0x00000000
        /*0020*/ 	.short	0x0001
        /*0022*/ 	.short	0x0008
        /*0024*/ 	.byte	0x00, 0xf0, 0x11, 0x00


	//----- nvinfo : EIATTR_KPARAM_INFO
	.align		4
.L_13:
        /*0028*/ 	.byte	0x04, 0x17
        /*002a*/ 	.short	(.L_15 - .L_14)
.L_14:
        /*002c*/ 	.word	0x00000000
        /*0030*/ 	.short	0x0000
        /*0032*/ 	.short	0x0000
        /*0034*/ 	.byte	0x00, 0xf4, 0x21, 0x00


	//----- nvinfo : EIATTR_SPARSE_MMA_MASK
	.align		4
.L_15:
        /*0038*/ 	.byte	0x03, 0x50
        /*003a*/ 	.short	0x0000


	//----- nvinfo : EIATTR_MAXREG_COUNT
	.align		4
        /*003c*/ 	.byte	0x03, 0x1b
        /*003e*/ 	.short	0x00ff


	//----- nvinfo : EIATTR_COOP_GROUP_MASK_REGIDS
	.align		4
        /*0040*/ 	.byte	0x04, 0x29
        /*0042*/ 	.short	(.L_17 - .L_16)


	//   ....[0]....
.L_16:
        /*0044*/ 	.word	0xffffffff


	//   ....[1]....
        /*0048*/ 	.word	0xffffffff


	//   ....[2]....
        /*004c*/ 	.word	0xffffffff


	//   ....[3]....
        /*0050*/ 	.word	0xffffffff


	//   ....[4]....
        /*0054*/ 	.word	0xffffffff


	//   ....[5]....
        /*0058*/ 	.word	0xffffffff


	//----- nvinfo : EIATTR_COOP_GROUP_INSTR_OFFSETS
	.align		4
.L_17:
        /*005c*/ 	.byte	0x04, 0x28
        /*005e*/ 	.short	(.L_19 - .L_18)


	//   ....[0]....
.L_18:
        /*0060*/ 	.word	0x000001a0


	//   ....[1]....
        /*0064*/ 	.word	0x000001e0


	//   ....[2]....
        /*0068*/ 	.word	0x00000220


	//   ....[3]....
        /*006c*/ 	.word	0x00000330


	//   ....[4]....
        /*0070*/ 	.word	0x00000350


	//   ....[5]....
        /*0074*/ 	.word	0x00000370


	//----- nvinfo : EIATTR_EXIT_INSTR_OFFSETS
	.align		4
.L_19:
        /*0078*/ 	.byte	0x04, 0x1c
        /*007a*/ 	.short	(.L_21 - .L_20)


	//   ....[0]....
.L_20:
        /*007c*/ 	.word	0x00000440


	//   ....[1]....
        /*0080*/ 	.word	0x00000460


	//----- nvinfo : EIATTR_REQNTID
	.align		4
.L_21:
        /*0084*/ 	.byte	0x04, 0x10
        /*0086*/ 	.short	(.L_23 - .L_22)
.L_22:
        /*0088*/ 	.word	0x00000040
        /*008c*/ 	.word	0x00000001
        /*0090*/ 	.word	0x00000001


	//----- nvinfo : EIATTR_CRS_STACK_SIZE
	.align		4
.L_23:
        /*0094*/ 	.byte	0x04, 0x1e
        /*0096*/ 	.short	(.L_25 - .L_24)
.L_24:
        /*0098*/ 	.word	0x00000000


	//----- nvinfo : EIATTR_CBANK_PARAM_SIZE
	.align		4
.L_25:
        /*009c*/ 	.byte	0x03, 0x19
        /*009e*/ 	.short	0x0010


	//----- nvinfo : EIATTR_PARAM_CBANK
	.align		4
        /*00a0*/ 	.byte	0x04, 0x0a
        /*00a2*/ 	.short	(.L_27 - .L_26)
	.align		4
.L_26:
        /*00a4*/ 	.word	index@(.nv.constant0.triton_per_fused__softmax_1)
        /*00a8*/ 	.short	0x0210
        /*00aa*/ 	.short	0x0010


	//----- nvinfo : EIATTR_SW_WAR
	.align		4
.L_27:
        /*00ac*/ 	.byte	0x04, 0x36
        /*00ae*/ 	.short	(.L_29 - .L_28)
.L_28:
        /*00b0*/ 	.word	0x00000008
.L_29:


//--------------------- .nv.callgraph             --------------------------
	.section	.nv.callgraph,"",@"SHT_CUDA_CALLGRAPH"
	.align	4
	.sectionentsize	8
	.align		4
        /*0000*/ 	.word	0x00000000
	.align		4
        /*0004*/ 	.word	0xffffffff
	.align		4
        /*0008*/ 	.word	0x00000000
	.align		4
        /*000c*/ 	.word	0xfffffffe
	.align		4
        /*0010*/ 	.word	0x00000000
	.align		4
        /*0014*/ 	.word	0xfffffffd
	.align		4
        /*0018*/ 	.word	0x00000000
	.align		4
        /*001c*/ 	.word	0xfffffffc


//--------------------- .text.triton_per_fused__softmax_1 --------------------------
	.section	.text.triton_per_fused__softmax_1,"ax",@progbits
	.align	128
        .global         triton_per_fused__softmax_1
        .type           triton_per_fused__softmax_1,@function
        .size           triton_per_fused__softmax_1,(.L_x_2 - triton_per_fused__softmax_1)
        .other          triton_per_fused__softmax_1,@"STO_CUDA_ENTRY STV_DEFAULT"
triton_per_fused__softmax_1:
.text.triton_per_fused__softmax_1:
[----:B------:R-:W0:Y:S02]  /*0000*/  LDC R1, c[0x0][0x28] ;  /* 0x00000a00ff017b82 */ /* 0x000e240000000800 */
[----:B------:R-:W1:Y:S01]  /*0010*/  S2R R4, SR_TID.X ;  /* 0x0000000000047919 */ /* 0x000e620000002100 */
[----:B------:R-:W2:Y:S08]  /*0020*/  S2UR UR4, SR_CTAID.X ;  /* 0x00000000000479c3 */ /* 0x000eb00000002500 */
[----:B------:R-:W3:Y:S01]  /*0030*/  LDC.64 R2, c[0x0][0x210] ;  /* 0x00008400ff027b82 */ /* 0x000ee20000000a00 */
[----:B--2---:R-:W-:Y:S01]  /*0040*/  USHF.L.U32 UR4, UR4, 0x3, URZ ;  /* 0x0000000304047899 */ /* 0x004fe2000800063f */
[----:B-1----:R-:W-:Y:S01]  /*0050*/  SHF.R.U32.HI R0, RZ, 0x3, R4 ;  /* 0x00000003ff007819 */ /* 0x002fe20000011604 */
[----:B------:R-:W-:-:S03]  /*0060*/  IMAD.SHL.U32 R4, R4, 0x2, RZ ;  /* 0x0000000204047824 */ /* 0x000fc600078e00ff */
[----:B------:R-:W-:Y:S02]  /*0070*/  SGXT.U32 R0, R0, 0x3 ;  /* 0x000000030000781a */ /* 0x000fe40000000000 */
[----:B------:R-:W-:Y:S02]  /*0080*/  LOP3.LUT R5, R4, 0xe, RZ, 0xc0, !PT ;  /* 0x0000000e04057812 */ /* 0x000fe400078ec0ff */
[----:B------:R-:W-:Y:S01]  /*0090*/  LOP3.LUT R0, R0, UR4, RZ, 0xfc, !PT ;  /* 0x0000000400007c12 */ /* 0x000fe2000f8efcff */
[----:B------:R-:W-:-:S03]  /*00a0*/  ULDC.64 UR4, c[0x0][0x208] ;  /* 0x0000820000047ab9 */ /* 0x000fc60000000a00 */
[C---:B------:R-:W-:Y:S01]  /*00b0*/  ISETP.GE.AND P0, PT, R0.reuse, 0x100, PT ;  /* 0x000001000000780c */ /* 0x040fe20003f06270 */
[----:B------:R-:W-:-:S04]  /*00c0*/  IMAD R5, R0, 0x10, R5 ;  /* 0x0000001000057824 */ /* 0x000fc800078e0205 */
[----:B---3--:R-:W-:Y:S01]  /*00d0*/  IMAD.WIDE R2, R5, 0x4, R2 ;  /* 0x0000000405027825 */ /* 0x008fe200078e0202 */
[----:B------:R-:W-:-:S07]  /*00e0*/  CS2R R4, SRZ ;  /* 0x0000000000047805 */ /* 0x000fce000001ff00 */
[----:B------:R-:W-:Y:S05]  /*00f0*/  @P0 BRA `(.L_x_0) ;  /* 0x0000000000040947 */ /* 0x000fea0003800000 */
[----:B------:R1:W5:Y:S02]  /*0100*/  LDG.E.64 R4, desc[UR4][R2.64] ;  /* 0x0000000402047981 */ /* 0x000364000c1e1b00 */
.L_x_0:
[----:B-----5:R-:W-:Y:S02]  /*0110*/  SEL R5, R5, RZ, !P0 ;  /* 0x000000ff05057207 */ /* 0x020fe40004000000 */
[----:B------:R-:W-:Y:S02]  /*0120*/  SEL R4, R4, RZ, !P0 ;  /* 0x000000ff04047207 */ /* 0x000fe40004000000 */
[----:B------:R-:W-:Y:S02]  /*0130*/  FSEL R7, R5, -INF , !P0 ;  /* 0xff80000005077808 */ /* 0x000fe40004000000 */
[----:B------:R-:W-:-:S04]  /*0140*/  FSEL R0, R4, -INF , !P0 ;  /* 0xff80000004007808 */ /* 0x000fc80004000000 */
[C---:B------:R-:W-:Y:S02]  /*0150*/  FSETP.GT.AND P1, PT, R0.reuse, R7, PT ;  /* 0x000000070000720b */ /* 0x040fe40003f24000 */
[----:B------:R-:W-:-:S11]  /*0160*/  FSETP.NAN.AND P2, PT, R0, R0, PT ;  /* 0x000000000000720b */ /* 0x000fd60003f48000 */
[----:B------:R-:W-:-:S04]  /*0170*/  @!P1 FSEL R0, R0, R7, P2 ;  /* 0x0000000700009208 */ /* 0x000fc80001000000 */
[C---:B------:R-:W-:Y:S01]  /*0180*/  FSETP.NAN.AND P2, PT, R0.reuse, R0, PT ;  /* 0x000000000000720b */ /* 0x040fe20003f48000 */
[----:B------:R-:W-:Y:S05]  /*0190*/  WARPSYNC.ALL ;  /* 0x0000000000007948 */ /* 0x000fea0003800000 */
[----:B------:R-:W2:Y:S02]  /*01a0*/  SHFL.BFLY PT, R7, R0, 0x4, 0x1f ;  /* 0x0c801f0000077f89 */ /* 0x000ea400000e0000 */
[----:B--2---:R-:W-:-:S13]  /*01b0*/  FSETP.GT.AND P1, PT, R0, R7, PT ;  /* 0x000000070000720b */ /* 0x004fda0003f24000 */
[----:B------:R-:W-:-:S04]  /*01c0*/  @!P1 FSEL R0, R0, R7, P2 ;  /* 0x0000000700009208 */ /* 0x000fc80001000000 */
[C---:B------:R-:W-:Y:S01]  /*01d0*/  FSETP.NAN.AND P2, PT, R0.reuse, R0, PT ;  /* 0x000000000000720b */ /* 0x040fe20003f48000 */
[----:B------:R-:W2:Y:S02]  /*01e0*/  SHFL.BFLY PT, R7, R0, 0x2, 0x1f ;  /* 0x0c401f0000077f89 */ /* 0x000ea400000e0000 */
[----:B--2---:R-:W-:-:S13]  /*01f0*/  FSETP.GT.AND P1, PT, R0, R7, PT ;  /* 0x000000070000720b */ /* 0x004fda0003f24000 */
[----:B------:R-:W-:-:S04]  /*0200*/  @!P1 FSEL R0, R0, R7, P2 ;  /* 0x0000000700009208 */ /* 0x000fc80001000000 */
[C---:B------:R-:W-:Y:S01]  /*0210*/  FSETP.NAN.AND P2, PT, R0.reuse, R0, PT ;  /* 0x000000000000720b */ /* 0x040fe20003f48000 */
[----:B------:R-:W2:Y:S02]  /*0220*/  SHFL.BFLY PT, R7, R0, 0x1, 0x1f ;  /* 0x0c201f0000077f89 */ /* 0x000ea400000e0000 */
[----:B--2---:R-:W-:-:S13]  /*0230*/  FSETP.GT.AND P1, PT, R0, R7, PT ;  /* 0x000000070000720b */ /* 0x004fda0003f24000 */
[----:B------:R-:W-:-:S05]  /*0240*/  @!P1 FSEL R0, R0, R7, P2 ;  /* 0x0000000700009208 */ /* 0x000fca0001000000 */
[--C-:B------:R-:W-:Y:S01]  /*0250*/  FADD R4, R4, -R0.reuse ;  /* 0x8000000004047221 */ /* 0x100fe20000000000 */
[----:B------:R-:W-:-:S03]  /*0260*/  FADD R5, R5, -R0 ;  /* 0x8000000005057221 */ /* 0x000fc60000000000 */
[----:B------:R-:W-:Y:S01]  /*0270*/  FMUL R4, R4, 1.4426950216293334961 ;  /* 0x3fb8aa3b04047820 */ /* 0x000fe20000400000 */
[----:B------:R-:W-:-:S04]  /*0280*/  FMUL R5, R5, 1.4426950216293334961 ;  /* 0x3fb8aa3b05057820 */ /* 0x000fc80000400000 */
[----:B------:R-:W-:Y:S02]  /*0290*/  FSETP.GEU.AND P1, PT, R4, -126, PT ;  /* 0xc2fc00000400780b */ /* 0x000fe40003f2e000 */
[----:B------:R-:W-:-:S11]  /*02a0*/  FSETP.GEU.AND P2, PT, R5, -126, PT ;  /* 0xc2fc00000500780b */ /* 0x000fd60003f4e000 */
[----:B------:R-:W-:Y:S02]  /*02b0*/  @!P1 FMUL R4, R4, 0.5 ;  /* 0x3f00000004049820 */ /* 0x000fe40000400000 */
[----:B------:R-:W-:Y:S02]  /*02c0*/  @!P2 FMUL R5, R5, 0.5 ;  /* 0x3f0000000505a820 */ /* 0x000fe40000400000 */
[----:B------:R-:W2:Y:S08]  /*02d0*/  MUFU.EX2 R0, R4 ;  /* 0x0000000400007308 */ /* 0x000eb00000000800 */
[----:B------:R-:W3:Y:S01]  /*02e0*/  MUFU.EX2 R7, R5 ;  /* 0x0000000500077308 */ /* 0x000ee20000000800 */
[----:B--2---:R-:W-:Y:S01]  /*02f0*/  @!P1 FMUL R0, R0, R0 ;  /* 0x0000000000009220 */ /* 0x004fe20000400000 */
[----:B---3--:R-:W-:-:S04]  /*0300*/  @!P2 FMUL R7, R7, R7 ;  /* 0x000000070707a220 */ /* 0x008fc80000400000 */
[----:B------:R-:W-:-:S05]  /*0310*/  FADD R6, R0, R7 ;  /* 0x0000000700067221 */ /* 0x000fca0000000000 */
[----:B------:R-:W-:-:S05]  /*0320*/  FSEL R6, R6, RZ, !P0 ;  /* 0x000000ff06067208 */ /* 0x000fca0004000000 */
[----:B------:R-:W2:Y:S02]  /*0330*/  SHFL.BFLY PT, R9, R6, 0x4, 0x1f ;  /* 0x0c801f0006097f89 */ /* 0x000ea400000e0000 */
[----:B--2---:R-:W-:-:S05]  /*0340*/  FADD R9, R6, R9 ;  /* 0x0000000906097221 */ /* 0x004fca0000000000 */
[----:B------:R-:W2:Y:S02]  /*0350*/  SHFL.BFLY PT, R8, R9, 0x2, 0x1f ;  /* 0x0c401f0009087f89 */ /* 0x000ea400000e0000 */
[----:B--2---:R-:W-:-:S05]  /*0360*/  FADD R8, R9, R8 ;  /* 0x0000000809087221 */ /* 0x004fca0000000000 */
[----:B------:R-:W2:Y:S02]  /*0370*/  SHFL.BFLY PT, R11, R8, 0x1, 0x1f ;  /* 0x0c201f00080b7f89 */ /* 0x000ea400000e0000 */
[----:B--2---:R-:W-:-:S05]  /*0380*/  FADD R11, R8, R11 ;  /* 0x0000000b080b7221 */ /* 0x004fca0000000000 */
[C---:B------:R-:W-:Y:S02]  /*0390*/  FSETP.GT.AND P1, PT, |R11|.reuse, 8.50705917302346158658e+37, PT ;  /* 0x7e8000000b00780b */ /* 0x040fe40003f24200 */
[----:B------:R-:W-:-:S11]  /*03a0*/  FSETP.GEU.AND P2, PT, |R11|, 1.175494350822287508e-38, PT ;  /* 0x008000000b00780b */ /* 0x000fd60003f4e200 */
[----:B------:R-:W-:Y:S01]  /*03b0*/  @P1 FMUL R11, R11, 0.25 ;  /* 0x3e8000000b0b1820 */ /* 0x000fe20000400000 */
[----:B------:R-:W-:Y:S01]  /*03c0*/  @P1 FMUL R0, R0, 0.25 ;  /* 0x3e80000000001820 */ /* 0x000fe20000400000 */
[----:B------:R-:W-:Y:S02]  /*03d0*/  @P1 FMUL R7, R7, 0.25 ;  /* 0x3e80000007071820 */ /* 0x000fe40000400000 */
[----:B------:R-:W-:Y:S01]  /*03e0*/  @!P2 FMUL R11, R11, 16777216 ;  /* 0x4b8000000b0ba820 */ /* 0x000fe20000400000 */
[----:B------:R-:W-:Y:S01]  /*03f0*/  @!P2 FMUL R0, R0, 16777216 ;  /* 0x4b8000000000a820 */ /* 0x000fe20000400000 */
[----:B------:R-:W-:-:S04]  /*0400*/  @!P2 FMUL R7, R7, 16777216 ;  /* 0x4b8000000707a820 */ /* 0x000fc80000400000 */
[----:B------:R-:W2:Y:S02]  /*0410*/  MUFU.RCP R11, R11 ;  /* 0x0000000b000b7308 */ /* 0x000ea40000001000 */
[C---:B--2---:R-:W-:Y:S01]  /*0420*/  FMUL R6, R11.reuse, R0 ;  /* 0x000000000b067220 */ /* 0x044fe20000400000 */
[----:B------:R-:W-:Y:S01]  /*0430*/  FMUL R7, R11, R7 ;  /* 0x000000070b077220 */ /* 0x000fe20000400000 */
[----:B------:R-:W-:Y:S06]  /*0440*/  @P0 EXIT ;  /* 0x000000000000094d */ /* 0x000fec0003800000 */
[----:B------:R-:W-:Y:S01]  /*0450*/  STG.E.64 desc[UR4][R2.64], R6 ;  /* 0x0000000602007986 */ /* 0x000fe2000c101b04 */
[----:B------:R-:W-:Y:S05]  /*0460*/  EXIT ;  /* 0x000000000000794d */ /* 0x000fea0003800000 */
.L_x_1:
[----:B------:R-:W-:-:S00]  /*0470*/  BRA `(.L_x_1) ;  /* 0xfffffffc00fc7947 */ /* 0x000fc0000383ffff */
[----:B------:R-:W-:-:S00]  /*0480*/  NOP ;  /* 0x0000000000007918 */ /* 0x000fc00000000000 */
[----:B------:R-:W-:-:S00]  /*0490*/  NOP ;  /* 0x0000000000007918 */ /* 0x000fc00000000000 */
[----:B------:R-:W-:-:S00]  /*04a0*/  NOP ;  /* 0x0000000000007918 */ /* 0x000fc00000000000 */
[----:B------:R-:W-:-:S00]  /*04b0*/  NOP ;  /* 0x0000000000007918 */ /* 0x000fc00000000000 */
[----:B------:R-:W-:-:S00]  /*04c0*/  NOP ;  /* 0x0000000000007918 */ /* 0x000fc00000000000 */
[----:B------:R-:W-:-:S00]  /*04d0*/  NOP ;  /* 0x0000000000007918 */ /* 0x000fc00000000000 */
[----:B------:R-:W-:-:S00]  /*04e0*/  NOP ;  /* 0x0000000000007918 */ /* 0x000fc00000000000 */
[----:B------:R-:W-:-:S00]  /*04f0*/  NOP ;  /* 0x0000000000007918 */ /* 0x000fc00000000000 */
.L_x_2:


//--------------------- .nv.constant0.triton_per_fused__softmax_1 --------------------------
	.section	.nv.constant0.triton_per_fused__softmax_1,"a",@progbits
	.sectionflags	@""
	.align	4
.nv.constant0.triton_per_fused__softmax_1:
	.zero		544
